	.headerflags	@"EF_CUDA_TEXMODE_UNIFIED EF_CUDA_64BIT_ADDRESS EF_CUDA_ACCELERATORS EF_CUDA_SM90 EF_CUDA_VIRTUAL_SM(EF_CUDA_SM90)"
	.elftype	@"ET_EXEC"


//--------------------- .nv.info                  --------------------------
	.section	.nv.info,"",@"SHT_CUDA_INFO"
	.align	4


	//----- nvinfo : EIATTR_REGCOUNT
	.align		4
        /*0000*/ 	.byte	0x04, 0x2f
        /*0002*/ 	.short	(.L_3 - .L_2)
	.align		4
.L_2:
        /*0004*/ 	.word	index@(triton_poi_fused__native_batch_norm_legit_no_training_24)
        /*0008*/ 	.word	0x00000016


	//----- nvinfo : EIATTR_MIN_STACK_SIZE
	.align		4
.L_3:
        /*000c*/ 	.byte	0x04, 0x12
        /*000e*/ 	.short	(.L_5 - .L_4)
	.align		4
.L_4:
        /*0010*/ 	.word	index@(triton_poi_fused__native_batch_norm_legit_no_training_24)
        /*0014*/ 	.word	0x00000000


	//----- nvinfo : EIATTR_FRAME_SIZE
	.align		4
.L_5:
        /*0018*/ 	.byte	0x04, 0x11
        /*001a*/ 	.short	(.L_7 - .L_6)
	.align		4
.L_6:
        /*001c*/ 	.word	index@(triton_poi_fused__native_batch_norm_legit_no_training_24)
        /*0020*/ 	.word	0x00000000


	//----- nvinfo : EIATTR_MIN_STACK_SIZE
	.align		4
.L_7:
        /*0024*/ 	.byte	0x04, 0x12
        /*0026*/ 	.short	(.L_9 - .L_8)
	.align		4
.L_8:
        /*0028*/ 	.word	index@(triton_poi_fused__native_batch_norm_legit_no_training_24)
        /*002c*/ 	.word	0x00000000
.L_9:


//--------------------- .nv.info.triton_poi_fused__native_batch_norm_legit_no_training_24 --------------------------
	.section	.nv.info.triton_poi_fused__native_batch_norm_legit_no_training_24,"",@"SHT_CUDA_INFO"
	.sectionflags	@""
	.align	4


	//----- nvinfo : EIATTR_CUDA_API_VERSION
	.align		4
        /*0000*/ 	.byte	0x04, 0x37
        /*0002*/ 	.short	(.L_11 - .L_10)
.L_10:
        /*0004*/ 	.word	0x0000007c


	//----- nvinfo : EIATTR_KPARAM_INFO
	.align		4
.L_11:
        /*0008*/ 	.byte	0x04, 0x17
        /*000a*/ 	.short	(.L_13 - .L_12)
.L_12:
        /*000c*/ 	.word	0x00000000
        /*0010*/ 	.short	0x0006
        /*0012*/ 	.short	0x0030
        /*0014*/ 	.byte	0x00, 0xf0, 0x11, 0x00


	//----- nvinfo : EIATTR_KPARAM_INFO
	.align		4
.L_13:
        /*0018*/ 	.byte	0x04, 0x17
        /*001a*/ 	.short	(.L_15 - .L_14)
.L_14:
        /*001c*/ 	.word	0x00000000
        /*0020*/ 	.short	0x0005
        /*0022*/ 	.short	0x0028
        /*0024*/ 	.byte	0x00, 0xf4, 0x21, 0x00


	//----- nvinfo : EIATTR_KPARAM_INFO
	.align		4
.L_15:
        /*0028*/ 	.byte	0x04, 0x17
        /*002a*/ 	.short	(.L_17 - .L_16)
.L_16:
        /*002c*/ 	.word	0x00000000
        /*0030*/ 	.short	0x0004
        /*0032*/ 	.short	0x0020
        /*0034*/ 	.byte	0x00, 0xf4, 0x21, 0x00


	//----- nvinfo : EIATTR_KPARAM_INFO
	.align		4
.L_17:
        /*0038*/ 	.byte	0x04, 0x17
        /*003a*/ 	.short	(.L_19 - .L_18)
.L_18:
        /*003c*/ 	.word	0x00000000
        /*0040*/ 	.short	0x0003
        /*0042*/ 	.short	0x0018
        /*0044*/ 	.byte	0x00, 0xf4, 0x21, 0x00


	//----- nvinfo : EIATTR_KPARAM_INFO
	.align		4
.L_19:
        /*0048*/ 	.byte	0x04, 0x17
        /*004a*/ 	.short	(.L_21 - .L_20)
.L_20:
        /*004c*/ 	.word	0x00000000
        /*0050*/ 	.short	0x0002
        /*0052*/ 	.short	0x0010
        /*0054*/ 	.byte	0x00, 0xf4, 0x21, 0x00


	//----- nvinfo : EIATTR_KPARAM_INFO
	.align		4
.L_21:
        /*0058*/ 	.byte	0x04, 0x17
        /*005a*/ 	.short	(.L_23 - .L_22)
.L_22:
        /*005c*/ 	.word	0x00000000
        /*0060*/ 	.short	0x0001
        /*0062*/ 	.short	0x0008
        /*0064*/ 	.byte	0x00, 0xf4, 0x21, 0x00


	//----- nvinfo : EIATTR_KPARAM_INFO
	.align		4
.L_23:
        /*0068*/ 	.byte	0x04, 0x17
        /*006a*/ 	.short	(.L_25 - .L_24)
.L_24:
        /*006c*/ 	.word	0x00000000
        /*0070*/ 	.short	0x0000
        /*0072*/ 	.short	0x0000
        /*0074*/ 	.byte	0x00, 0xf4, 0x21, 0x00


	//----- nvinfo : EIATTR_SPARSE_MMA_MASK
	.align		4
.L_25:
        /*0078*/ 	.byte	0x03, 0x50
        /*007a*/ 	.short	0x0000


	//----- nvinfo : EIATTR_MAXREG_COUNT
	.align		4
        /*007c*/ 	.byte	0x03, 0x1b
        /*007e*/ 	.short	0x00ff


	//----- nvinfo : EIATTR_EXIT_INSTR_OFFSETS
	.align		4
        /*0080*/ 	.byte	0x04, 0x1c
        /*0082*/ 	.short	(.L_27 - .L_26)


	//   ....[0]....
.L_26:
        /*0084*/ 	.word	0x000003e0


	//   ....[1]....
        /*0088*/ 	.word	0x00000400


	//----- nvinfo : EIATTR_REQNTID
	.align		4
.L_27:
        /*008c*/ 	.byte	0x04, 0x10
        /*008e*/ 	.short	(.L_29 - .L_28)
.L_28:
        /*0090*/ 	.word	0x00000080
        /*0094*/ 	.word	0x00000001
        /*0098*/ 	.word	0x00000001


	//----- nvinfo : EIATTR_CBANK_PARAM_SIZE
	.align		4
.L_29:
        /*009c*/ 	.byte	0x03, 0x19
        /*009e*/ 	.short	0x0034


	//----- nvinfo : EIATTR_PARAM_CBANK
	.align		4
        /*00a0*/ 	.byte	0x04, 0x0a
        /*00a2*/ 	.short	(.L_31 - .L_30)
	.align		4
.L_30:
        /*00a4*/ 	.word	index@(.nv.constant0.triton_poi_fused__native_batch_norm_legit_no_training_24)
        /*00a8*/ 	.short	0x0210
        /*00aa*/ 	.short	0x0034


	//----- nvinfo : EIATTR_SW_WAR
	.align		4
.L_31:
        /*00ac*/ 	.byte	0x04, 0x36
        /*00ae*/ 	.short	(.L_33 - .L_32)
.L_32:
        /*00b0*/ 	.word	0x00000008
.L_33:


//--------------------- .nv.callgraph             --------------------------
	.section	.nv.callgraph,"",@"SHT_CUDA_CALLGRAPH"
	.align	4
	.sectionentsize	8
	.align		4
        /*0000*/ 	.word	0x00000000
	.align		4
        /*0004*/ 	.word	0xffffffff
	.align		4
        /*0008*/ 	.word	0x00000000
	.align		4
        /*000c*/ 	.word	0xfffffffe
	.align		4
        /*0010*/ 	.word	0x00000000
	.align		4
        /*0014*/ 	.word	0xfffffffd
	.align		4
        /*0018*/ 	.word	0x00000000
	.align		4
        /*001c*/ 	.word	0xfffffffc


//--------------------- .nv.constant4             --------------------------
	.section	.nv.constant4,"a",@progbits
	.align	8
	.align		8
.nv.constant4:
        /*0000*/ 	.dword	_$_str
	.align		8
        /*0008*/ 	.dword	_$_str_$_2


//--------------------- .text.triton_poi_fused__native_batch_norm_legit_no_training_24 --------------------------
	.section	.text.triton_poi_fused__native_batch_norm_legit_no_training_24,"ax",@progbits
	.align	128
        .global         triton_poi_fused__native_batch_norm_legit_no_training_24
        .type           triton_poi_fused__native_batch_norm_legit_no_training_24,@function
        .size           triton_poi_fused__native_batch_norm_legit_no_training_24,(.L_x_1 - triton_poi_fused__native_batch_norm_legit_no_training_24)
        .other          triton_poi_fused__native_batch_norm_legit_no_training_24,@"STO_CUDA_ENTRY STV_DEFAULT"
triton_poi_fused__native_batch_norm_legit_no_training_24:
.text.triton_poi_fused__native_batch_norm_legit_no_training_24:
[----:B------:R-:W0:Y:S01]  /*0000*/  LDC R1, c[0x0][0x28] ;  /* 0x00000a00ff017b82 */ /* 0x000e220000000800 */
[----:B------:R-:W1:Y:S07]  /*0010*/  S2R R0, SR_TID.X ;  /* 0x0000000000007919 */ /* 0x000e6e0000002100 */
[----:B------:R-:W2:Y:S01]  /*0020*/  LDC.64 R8, c[0x0][0x220] ;  /* 0x00008800ff087b82 */ /* 0x000ea20000000a00 */
[----:B------:R-:W-:Y:S01]  /*0030*/  ULDC.64 UR4, c[0x0][0x208] ;  /* 0x0000820000047ab9 */ /* 0x000fe20000000a00 */
[----:B------:R-:W3:Y:S06]  /*0040*/  S2R R5, SR_CTAID.X ;  /* 0x0000000000057919 */ /* 0x000eec0000002500 */
[----:B------:R-:W4:Y:S08]  /*0050*/  LDC.64 R12, c[0x0][0x210] ;  /* 0x00008400ff0c7b82 */ /* 0x000f300000000a00 */
[----:B------:R-:W5:Y:S08]  /*0060*/  LDC.64 R14, c[0x0][0x218] ;  /* 0x00008600ff0e7b82 */ /* 0x000f700000000a00 */
[----:B------:R-:W5:Y:S01]  /*0070*/  LDC.64 R16, c[0x0][0x228] ;  /* 0x00008a00ff107b82 */ /* 0x000f620000000a00 */
[----:B-1----:R-:W-:-:S07]  /*0080*/  SHF.L.U32 R0, R0, 0x1, RZ ;  /* 0x0000000100007819 */ /* 0x002fce00000006ff */
[----:B------:R-:W1:Y:S01]  /*0090*/  LDC.64 R18, c[0x0][0x230] ;  /* 0x00008c00ff127b82 */ /* 0x000e620000000a00 */
[----:B---3--:R-:W-:Y:S02]  /*00a0*/  SHF.R.S32.HI R3, RZ, 0x17, R5 ;  /* 0x00000017ff037819 */ /* 0x008fe40000011405 */
[----:B------:R-:W-:Y:S02]  /*00b0*/  LOP3.LUT R0, R0, 0xfe, RZ, 0xc0, !PT ;  /* 0x000000fe00007812 */ /* 0x000fe400078ec0ff */
[----:B------:R-:W-:Y:S02]  /*00c0*/  SGXT R3, R3, 0x1 ;  /* 0x000000010303781a */ /* 0x000fe40000000200 */
[----:B------:R-:W-:-:S04]  /*00d0*/  LEA R0, R5, R0, 0x8 ;  /* 0x0000000005007211 */ /* 0x000fc800078e40ff */
[----:B------:R-:W-:Y:S02]  /*00e0*/  LEA.HI R3, R3, R0, RZ, 0x7 ;  /* 0x0000000003037211 */ /* 0x000fe400078f38ff */
[----:B------:R-:W-:Y:S02]  /*00f0*/  ISETP.GE.AND P4, PT, R0, 0x200, PT ;  /* 0x000002000000780c */ /* 0x000fe40003f86270 */
[----:B------:R-:W-:-:S04]  /*0100*/  LOP3.LUT R3, R3, 0xffffff80, RZ, 0xc0, !PT ;  /* 0xffffff8003037812 */ /* 0x000fc800078ec0ff */
[----:B------:R-:W-:Y:S02]  /*0110*/  IADD3 R11, R0, -R3, RZ ;  /* 0x80000003000b7210 */ /* 0x000fe40007ffe0ff */
[----:B------:R-:W-:-:S03]  /*0120*/  CS2R R2, SRZ ;  /* 0x0000000000027805 */ /* 0x000fc6000001ff00 */
[----:B--2---:R-:W-:-:S05]  /*0130*/  IMAD.WIDE R8, R11, 0x4, R8 ;  /* 0x000000040b087825 */ /* 0x004fca00078e0208 */
[----:B------:R2:W3:Y:S01]  /*0140*/  @!P4 LDG.E.EL.64 R2, desc[UR4][R8.64] ;  /* 0x000000040802c981 */ /* 0x0004e2000c2e1b00 */
[----:B------:R-:W-:Y:S02]  /*0150*/  CS2R R4, SRZ ;  /* 0x0000000000047805 */ /* 0x000fe4000001ff00 */
[----:B------:R-:W-:Y:S01]  /*0160*/  CS2R R6, SRZ ;  /* 0x0000000000067805 */ /* 0x000fe2000001ff00 */
[----:B----4-:R-:W-:-:S04]  /*0170*/  IMAD.WIDE R12, R0, 0x4, R12 ;  /* 0x00000004000c7825 */ /* 0x010fc800078e020c */
[C---:B-----5:R-:W-:Y:S01]  /*0180*/  IMAD.WIDE R14, R11.reuse, 0x4, R14 ;  /* 0x000000040b0e7825 */ /* 0x060fe200078e020e */
[----:B------:R-:W4:Y:S04]  /*0190*/  @!P4 LDG.E.64 R4, desc[UR4][R12.64] ;  /* 0x000000040c04c981 */ /* 0x000f28000c1e1b00 */
[----:B------:R5:W4:Y:S01]  /*01a0*/  @!P4 LDG.E.EL.64 R6, desc[UR4][R14.64] ;  /* 0x000000040e06c981 */ /* 0x000b22000c2e1b00 */
[----:B0-----:R-:W-:Y:S01]  /*01b0*/  IMAD.WIDE R16, R11, 0x4, R16 ;  /* 0x000000040b107825 */ /* 0x001fe200078e0210 */
[----:B--2---:R-:W-:-:S03]  /*01c0*/  CS2R R8, SRZ ;  /* 0x0000000000087805 */ /* 0x004fc6000001ff00 */
[----:B-1----:R-:W-:Y:S01]  /*01d0*/  IMAD.WIDE R18, R11, 0x4, R18 ;  /* 0x000000040b127825 */ /* 0x002fe200078e0212 */
[----:B------:R-:W-:-:S04]  /*01e0*/  CS2R R10, SRZ ;  /* 0x00000000000a7805 */ /* 0x000fc8000001ff00 */
[----:B------:R-:W2:Y:S04]  /*01f0*/  @!P4 LDG.E.EL.64 R8, desc[UR4][R18.64] ;  /* 0x000000041208c981 */ /* 0x000ea8000c2e1b00 */
[----:B------:R-:W2:Y:S01]  /*0200*/  @!P4 LDG.E.EL.64 R10, desc[UR4][R16.64] ;  /* 0x00000004100ac981 */ /* 0x000ea2000c2e1b00 */
[----:B-----5:R-:W-:Y:S01]  /*0210*/  HFMA2.MMA R15, -RZ, RZ, 1.625, 0 ;  /* 0x3e800000ff0f7435 */ /* 0x020fe200000001ff */
[----:B---3--:R-:W-:Y:S01]  /*0220*/  FADD R2, R2, 0.0010000000474974513054 ;  /* 0x3a83126f02027421 */ /* 0x008fe20000000000 */
[----:B------:R-:W-:-:S03]  /*0230*/  FADD R12, R3, 0.0010000000474974513054 ;  /* 0x3a83126f030c7421 */ /* 0x000fc60000000000 */
[----:B------:R0:W1:Y:S08]  /*0240*/  MUFU.SQRT R13, R2 ;  /* 0x00000002000d7308 */ /* 0x0000700000002000 */
[----:B------:R-:W3:Y:S01]  /*0250*/  MUFU.SQRT R14, R12 ;  /* 0x0000000c000e7308 */ /* 0x000ee20000002000 */
[----:B0-----:R-:W0:Y:S01]  /*0260*/  LDC.64 R2, c[0x0][0x238] ;  /* 0x00008e00ff027b82 */ /* 0x001e220000000a00 */
[----:B-1----:R-:W-:-:S02]  /*0270*/  FSETP.GT.AND P0, PT, R13, 8.50705917302346158658e+37, PT ;  /* 0x7e8000000d00780b */ /* 0x002fc40003f04000 */
[----:B------:R-:W-:Y:S02]  /*0280*/  FSETP.GEU.AND P2, PT, R13, 1.175494350822287508e-38, PT ;  /* 0x008000000d00780b */ /* 0x000fe40003f4e000 */
[C---:B---3--:R-:W-:Y:S02]  /*0290*/  FSETP.GT.AND P1, PT, R14.reuse, 8.50705917302346158658e+37, PT ;  /* 0x7e8000000e00780b */ /* 0x048fe40003f24000 */
[----:B------:R-:W-:-:S07]  /*02a0*/  FSETP.GEU.AND P3, PT, R14, 1.175494350822287508e-38, PT ;  /* 0x008000000e00780b */ /* 0x000fce0003f6e000 */
[----:B------:R-:W-:-:S04]  /*02b0*/  @P0 FMUL R13, R13, 0.25 ;  /* 0x3e8000000d0d0820 */ /* 0x000fc80000400000 */
[----:B------:R-:W-:Y:S01]  /*02c0*/  @!P2 FMUL R13, R13, 16777216 ;  /* 0x4b8000000d0da820 */ /* 0x000fe20000400000 */
[----:B------:R-:W-:-:S04]  /*02d0*/  @P1 FMUL R14, R14, 0.25 ;  /* 0x3e8000000e0e1820 */ /* 0x000fc80000400000 */
[----:B------:R-:W-:Y:S01]  /*02e0*/  @!P3 FMUL R14, R14, 16777216 ;  /* 0x4b8000000e0eb820 */ /* 0x000fe20000400000 */
[----:B------:R-:W1:Y:S01]  /*02f0*/  MUFU.RCP R13, R13 ;  /* 0x0000000d000d7308 */ /* 0x000e620000001000 */
[----:B------:R-:W-:-:S07]  /*0300*/  FSEL R12, R15, 1, P0 ;  /* 0x3f8000000f0c7808 */ /* 0x000fce0000000000 */
[----:B------:R-:W3:Y:S01]  /*0310*/  MUFU.RCP R14, R14 ;  /* 0x0000000e000e7308 */ /* 0x000ee20000001000 */
[----:B------:R-:W-:Y:S01]  /*0320*/  FSEL R15, R15, 1, P1 ;  /* 0x3f8000000f0f7808 */ /* 0x000fe20000800000 */
[----:B------:R-:W-:Y:S01]  /*0330*/  @!P2 FMUL R12, R12, 16777216 ;  /* 0x4b8000000c0ca820 */ /* 0x000fe20000400000 */
[----:B----4-:R-:W-:-:S03]  /*0340*/  FADD R4, -R6, R4 ;  /* 0x0000000406047221 */ /* 0x010fc60000000100 */
[----:B------:R-:W-:Y:S01]  /*0350*/  @!P3 FMUL R15, R15, 16777216 ;  /* 0x4b8000000f0fb820 */ /* 0x000fe20000400000 */
[----:B------:R-:W-:Y:S01]  /*0360*/  FADD R5, -R7, R5 ;  /* 0x0000000507057221 */ /* 0x000fe20000000100 */
[----:B-1----:R-:W-:Y:S02]  /*0370*/  FMUL R13, R13, R12 ;  /* 0x0000000c0d0d7220 */ /* 0x002fe40000400000 */
[----:B---3--:R-:W-:Y:S02]  /*0380*/  FMUL R6, R14, R15 ;  /* 0x0000000f0e067220 */ /* 0x008fe40000400000 */
[----:B------:R-:W-:Y:S02]  /*0390*/  FMUL R13, R4, R13 ;  /* 0x0000000d040d7220 */ /* 0x000fe40000400000 */
[----:B------:R-:W-:Y:S01]  /*03a0*/  FMUL R6, R5, R6 ;  /* 0x0000000605067220 */ /* 0x000fe20000400000 */
[----:B0-----:R-:W-:-:S04]  /*03b0*/  IMAD.WIDE R2, R0, 0x4, R2 ;  /* 0x0000000400027825 */ /* 0x001fc800078e0202 */
[----:B--2---:R-:W-:Y:S01]  /*03c0*/  FFMA R8, R13, R10, R8 ;  /* 0x0000000a0d087223 */ /* 0x004fe20000000008 */
[----:B------:R-:W-:Y:S01]  /*03d0*/  FFMA R9, R6, R11, R9 ;  /* 0x0000000b06097223 */ /* 0x000fe20000000009 */
[----:B------:R-:W-:Y:S06]  /*03e0*/  @P4 EXIT ;  /* 0x000000000000494d */ /* 0x000fec0003800000 */
[----:B------:R-:W-:Y:S01]  /*03f0*/  STG.E.64 desc[UR4][R2.64], R8 ;  /* 0x0000000802007986 */ /* 0x000fe2000c101b04 */
[----:B------:R-:W-:Y:S05]  /*0400*/  EXIT ;  /* 0x000000000000794d */ /* 0x000fea0003800000 */
.L_x_0:
[----:B------:R-:W-:-:S00]  /*0410*/  BRA `(.L_x_0) ;  /* 0xfffffffc00fc7947 */ /* 0x000fc0000383ffff */
[----:B------:R-:W-:-:S00]  /*0420*/  NOP ;  /* 0x0000000000007918 */ /* 0x000fc00000000000 */
        /* <DEDUP_REMOVED lines=13> */
.L_x_1:


//--------------------- .nv.global.init           --------------------------
	.section	.nv.global.init,"aw",@progbits
.nv.global.init:
	.type		_$_str,@object
	.size		_$_str,(_$_str_$_2 - _$_str)
_$_str:
        /*0000*/ 	.byte	0x5f, 0x5f, 0x43, 0x55, 0x44, 0x41, 0x5f, 0x46, 0x54, 0x5a, 0x00
	.type		_$_str_$_2,@object
	.size		_$_str_$_2,(.L_1 - _$_str_$_2)
_$_str_$_2:
        /*000b*/ 	.byte	0x5f, 0x5f, 0x43, 0x55, 0x44, 0x41, 0x5f, 0x50, 0x52, 0x45, 0x43, 0x5f, 0x53, 0x51, 0x52, 0x54
        /*001b*/ 	.byte	0x00
.L_1:


//--------------------- .nv.constant0.triton_poi_fused__native_batch_norm_legit_no_training_24 --------------------------
	.section	.nv.constant0.triton_poi_fused__native_batch_norm_legit_no_training_24,"a",@progbits
	.sectionflags	@""
	.align	4
.nv.constant0.triton_poi_fused__native_batch_norm_legit_no_training_24:
	.zero		580
